	.headerflags	@"EF_CUDA_TEXMODE_UNIFIED EF_CUDA_64BIT_ADDRESS EF_CUDA_ACCELERATORS EF_CUDA_SM90 EF_CUDA_VIRTUAL_SM(EF_CUDA_SM90)"
	.elftype	@"ET_EXEC"


//--------------------- .nv.info                  --------------------------
	.section	.nv.info,"",@"SHT_CUDA_INFO"
	.align	4


	//----- nvinfo : EIATTR_REGCOUNT
	.align		4
        /*0000*/ 	.byte	0x04, 0x2f
        /*0002*/ 	.short	(.L_3 - .L_2)
	.align		4
.L_2:
        /*0004*/ 	.word	index@(triton_poi_fused__native_batch_norm_legit_no_training_relu_51)
        /*0008*/ 	.word	0x00000020


	//----- nvinfo : EIATTR_MIN_STACK_SIZE
	.align		4
.L_3:
        /*000c*/ 	.byte	0x04, 0x12
        /*000e*/ 	.short	(.L_5 - .L_4)
	.align		4
.L_4:
        /*0010*/ 	.word	index@(triton_poi_fused__native_batch_norm_legit_no_training_relu_51)
        /*0014*/ 	.word	0x00000000


	//----- nvinfo : EIATTR_FRAME_SIZE
	.align		4
.L_5:
        /*0018*/ 	.byte	0x04, 0x11
        /*001a*/ 	.short	(.L_7 - .L_6)
	.align		4
.L_6:
        /*001c*/ 	.word	index@(triton_poi_fused__native_batch_norm_legit_no_training_relu_51)
        /*0020*/ 	.word	0x00000000


	//----- nvinfo : EIATTR_MIN_STACK_SIZE
	.align		4
.L_7:
        /*0024*/ 	.byte	0x04, 0x12
        /*0026*/ 	.short	(.L_9 - .L_8)
	.align		4
.L_8:
        /*0028*/ 	.word	index@(triton_poi_fused__native_batch_norm_legit_no_training_relu_51)
        /*002c*/ 	.word	0x00000000
.L_9:


//--------------------- .nv.info.triton_poi_fused__native_batch_norm_legit_no_training_relu_51 --------------------------
	.section	.nv.info.triton_poi_fused__native_batch_norm_legit_no_training_relu_51,"",@"SHT_CUDA_INFO"
	.sectionflags	@""
	.align	4


	//----- nvinfo : EIATTR_CUDA_API_VERSION
	.align		4
        /*0000*/ 	.byte	0x04, 0x37
        /*0002*/ 	.short	(.L_11 - .L_10)
.L_10:
        /*0004*/ 	.word	0x0000007c


	//----- nvinfo : EIATTR_KPARAM_INFO
	.align		4
.L_11:
        /*0008*/ 	.byte	0x04, 0x17
        /*000a*/ 	.short	(.L_13 - .L_12)
.L_12:
        /*000c*/ 	.word	0x00000000
        /*0010*/ 	.short	0x0007
        /*0012*/ 	.short	0x0034
        /*0014*/ 	.byte	0x00, 0xf0, 0x11, 0x00


	//----- nvinfo : EIATTR_KPARAM_INFO
	.align		4
.L_13:
        /*0018*/ 	.byte	0x04, 0x17
        /*001a*/ 	.short	(.L_15 - .L_14)
.L_14:
        /*001c*/ 	.word	0x00000000
        /*0020*/ 	.short	0x0006
        /*0022*/ 	.short	0x0030
        /*0024*/ 	.byte	0x00, 0xf0, 0x11, 0x00


	//----- nvinfo : EIATTR_KPARAM_INFO
	.align		4
.L_15:
        /*0028*/ 	.byte	0x04, 0x17
        /*002a*/ 	.short	(.L_17 - .L_16)
.L_16:
        /*002c*/ 	.word	0x00000000
        /*0030*/ 	.short	0x0005
        /*0032*/ 	.short	0x0028
        /*0034*/ 	.byte	0x00, 0xf4, 0x21, 0x00


	//----- nvinfo : EIATTR_KPARAM_INFO
	.align		4
.L_17:
        /*0038*/ 	.byte	0x04, 0x17
        /*003a*/ 	.short	(.L_19 - .L_18)
.L_18:
        /*003c*/ 	.word	0x00000000
        /*0040*/ 	.short	0x0004
        /*0042*/ 	.short	0x0020
        /*0044*/ 	.byte	0x00, 0xf4, 0x21, 0x00


	//----- nvinfo : EIATTR_KPARAM_INFO
	.align		4
.L_19:
        /*0048*/ 	.byte	0x04, 0x17
        /*004a*/ 	.short	(.L_21 - .L_20)
.L_20:
        /*004c*/ 	.word	0x00000000
        /*0050*/ 	.short	0x0003
        /*0052*/ 	.short	0x0018
        /*0054*/ 	.byte	0x00, 0xf4, 0x21, 0x00


	//----- nvinfo : EIATTR_KPARAM_INFO
	.align		4
.L_21:
        /*0058*/ 	.byte	0x04, 0x17
        /*005a*/ 	.short	(.L_23 - .L_22)
.L_22:
        /*005c*/ 	.word	0x00000000
        /*0060*/ 	.short	0x0002
        /*0062*/ 	.short	0x0010
        /*0064*/ 	.byte	0x00, 0xf4, 0x21, 0x00


	//----- nvinfo : EIATTR_KPARAM_INFO
	.align		4
.L_23:
        /*0068*/ 	.byte	0x04, 0x17
        /*006a*/ 	.short	(.L_25 - .L_24)
.L_24:
        /*006c*/ 	.word	0x00000000
        /*0070*/ 	.short	0x0001
        /*0072*/ 	.short	0x0008
        /*0074*/ 	.byte	0x00, 0xf4, 0x21, 0x00


	//----- nvinfo : EIATTR_KPARAM_INFO
	.align		4
.L_25:
        /*0078*/ 	.byte	0x04, 0x17
        /*007a*/ 	.short	(.L_27 - .L_26)
.L_26:
        /*007c*/ 	.word	0x00000000
        /*0080*/ 	.short	0x0000
        /*0082*/ 	.short	0x0000
        /*0084*/ 	.byte	0x00, 0xf4, 0x21, 0x00


	//----- nvinfo : EIATTR_SPARSE_MMA_MASK
	.align		4
.L_27:
        /*0088*/ 	.byte	0x03, 0x50
        /*008a*/ 	.short	0x0000


	//----- nvinfo : EIATTR_MAXREG_COUNT
	.align		4
        /*008c*/ 	.byte	0x03, 0x1b
        /*008e*/ 	.short	0x00ff


	//----- nvinfo : EIATTR_EXIT_INSTR_OFFSETS
	.align		4
        /*0090*/ 	.byte	0x04, 0x1c
        /*0092*/ 	.short	(.L_29 - .L_28)


	//   ....[0]....
.L_28:
        /*0094*/ 	.word	0x00000bd0


	//   ....[1]....
        /*0098*/ 	.word	0x00000ca0


	//----- nvinfo : EIATTR_REQNTID
	.align		4
.L_29:
        /*009c*/ 	.byte	0x04, 0x10
        /*009e*/ 	.short	(.L_31 - .L_30)
.L_30:
        /*00a0*/ 	.word	0x00000080
        /*00a4*/ 	.word	0x00000001
        /*00a8*/ 	.word	0x00000001


	//----- nvinfo : EIATTR_CBANK_PARAM_SIZE
	.align		4
.L_31:
        /*00ac*/ 	.byte	0x03, 0x19
        /*00ae*/ 	.short	0x0038


	//----- nvinfo : EIATTR_PARAM_CBANK
	.align		4
        /*00b0*/ 	.byte	0x04, 0x0a
        /*00b2*/ 	.short	(.L_33 - .L_32)
	.align		4
.L_32:
        /*00b4*/ 	.word	index@(.nv.constant0.triton_poi_fused__native_batch_norm_legit_no_training_relu_51)
        /*00b8*/ 	.short	0x0210
        /*00ba*/ 	.short	0x0038


	//----- nvinfo : EIATTR_SW_WAR
	.align		4
.L_33:
        /*00bc*/ 	.byte	0x04, 0x36
        /*00be*/ 	.short	(.L_35 - .L_34)
.L_34:
        /*00c0*/ 	.word	0x00000008
.L_35:


//--------------------- .nv.callgraph             --------------------------
	.section	.nv.callgraph,"",@"SHT_CUDA_CALLGRAPH"
	.align	4
	.sectionentsize	8
	.align		4
        /*0000*/ 	.word	0x00000000
	.align		4
        /*0004*/ 	.word	0xffffffff
	.align		4
        /*0008*/ 	.word	0x00000000
	.align		4
        /*000c*/ 	.word	0xfffffffe
	.align		4
        /*0010*/ 	.word	0x00000000
	.align		4
        /*0014*/ 	.word	0xfffffffd
	.align		4
        /*0018*/ 	.word	0x00000000
	.align		4
        /*001c*/ 	.word	0xfffffffc


//--------------------- .nv.constant4             --------------------------
	.section	.nv.constant4,"a",@progbits
	.align	8
	.align		8
.nv.constant4:
        /*0000*/ 	.dword	_$_str
	.align		8
        /*0008*/ 	.dword	_$_str_$_2


//--------------------- .text.triton_poi_fused__native_batch_norm_legit_no_training_relu_51 --------------------------
	.section	.text.triton_poi_fused__native_batch_norm_legit_no_training_relu_51,"ax",@progbits
	.sectionflags	@"SHF_BARRIERS=1"
	.align	128
        .global         triton_poi_fused__native_batch_norm_legit_no_training_relu_51
        .type           triton_poi_fused__native_batch_norm_legit_no_training_relu_51,@function
        .size           triton_poi_fused__native_batch_norm_legit_no_training_relu_51,(.L_x_1 - triton_poi_fused__native_batch_norm_legit_no_training_relu_51)
        .other          triton_poi_fused__native_batch_norm_legit_no_training_relu_51,@"STO_CUDA_ENTRY STV_DEFAULT"
triton_poi_fused__native_batch_norm_legit_no_training_relu_51:
.text.triton_poi_fused__native_batch_norm_legit_no_training_relu_51:
[----:B------:R-:W0:Y:S01]  /*0000*/  LDC R1, c[0x0][0x28] ;  /* 0x00000a00ff017b82 */ /* 0x000e220000000800 */
[----:B------:R-:W1:Y:S07]  /*0010*/  S2R R2, SR_CTAID.Y ;  /* 0x0000000000027919 */ /* 0x000e6e0000002600 */
[----:B------:R-:W2:Y:S01]  /*0020*/  LDC.64 R8, c[0x0][0x220] ;  /* 0x00008800ff087b82 */ /* 0x000ea20000000a00 */
[----:B------:R-:W-:Y:S02]  /*0030*/  CS2R R4, SRZ ;  /* 0x0000000000047805 */ /* 0x000fe4000001ff00 */
[----:B------:R-:W-:Y:S01]  /*0040*/  CS2R R6, SRZ ;  /* 0x0000000000067805 */ /* 0x000fe2000001ff00 */
[----:B------:R-:W3:Y:S01]  /*0050*/  S2R R10, SR_TID.X ;  /* 0x00000000000a7919 */ /* 0x000ee20000002100 */
[----:B------:R-:W-:Y:S01]  /*0060*/  ULDC.64 UR6, c[0x0][0x208] ;  /* 0x0000820000067ab9 */ /* 0x000fe20000000a00 */
[----:B------:R-:W4:Y:S02]  /*0070*/  S2R R11, SR_CTAID.X ;  /* 0x00000000000b7919 */ /* 0x000f240000002500 */
[----:B------:R-:W5:Y:S08]  /*0080*/  LDC.64 R24, c[0x0][0x210] ;  /* 0x00008400ff187b82 */ /* 0x000f700000000a00 */
[----:B------:R-:W2:Y:S01]  /*0090*/  LDC.64 R26, c[0x0][0x218] ;  /* 0x00008600ff1a7b82 */ /* 0x000ea20000000a00 */
[----:B-1----:R-:W-:-:S02]  /*00a0*/  IMAD.SHL.U32 R2, R2, 0x20, RZ ;  /* 0x0000002002027824 */ /* 0x002fc400078e00ff */
[----:B---3--:R-:W-:-:S05]  /*00b0*/  IMAD.SHL.U32 R21, R10, 0x4, RZ ;  /* 0x000000040a157824 */ /* 0x008fca00078e00ff */
[----:B------:R-:W-:-:S04]  /*00c0*/  LOP3.LUT R20, R2, 0x1c, R21, 0xf8, !PT ;  /* 0x0000001c02147812 */ /* 0x000fc800078ef815 */
[C---:B------:R-:W-:Y:S01]  /*00d0*/  ISETP.GE.AND P0, PT, R20.reuse, 0x500, PT ;  /* 0x000005001400780c */ /* 0x040fe20003f06270 */
[----:B------:R-:W-:-:S05]  /*00e0*/  IMAD.HI R0, R20, 0x66666667, RZ ;  /* 0x6666666714007827 */ /* 0x000fca00078e02ff */
[----:B------:R-:W-:-:S04]  /*00f0*/  SHF.R.U32.HI R3, RZ, 0x1f, R0 ;  /* 0x0000001fff037819 */ /* 0x000fc80000011600 */
[----:B------:R-:W-:-:S05]  /*0100*/  LEA.HI.SX32 R13, R0, R3, 0x19 ;  /* 0x00000003000d7211 */ /* 0x000fca00078fcaff */
[----:B------:R-:W-:-:S04]  /*0110*/  IMAD R20, R13, -0x140, R20 ;  /* 0xfffffec00d147824 */ /* 0x000fc800078e0214 */
[----:B--2---:R-:W-:-:S05]  /*0120*/  IMAD.WIDE R8, R20, 0x4, R8 ;  /* 0x0000000414087825 */ /* 0x004fca00078e0208 */
[----:B------:R1:W2:Y:S01]  /*0130*/  @!P0 LDG.E.EL.128 R4, desc[UR6][R8.64] ;  /* 0x0000000608048981 */ /* 0x0002a2000c2e1d00 */
[----:B------:R-:W-:Y:S01]  /*0140*/  SHF.R.U32.HI R3, RZ, 0x3, R10 ;  /* 0x00000003ff037819 */ /* 0x000fe2000001160a */
[----:B----4-:R-:W-:Y:S01]  /*0150*/  IMAD.SHL.U32 R0, R11, 0x20, RZ ;  /* 0x000000200b007824 */ /* 0x010fe200078e00ff */
[----:B------:R-:W-:Y:S01]  /*0160*/  CS2R R14, SRZ ;  /* 0x00000000000e7805 */ /* 0x000fe2000001ff00 */
[----:B------:R-:W-:Y:S01]  /*0170*/  IMAD R13, R13, 0x5000, R20 ;  /* 0x000050000d0d7824 */ /* 0x000fe200078e0214 */
[----:B------:R-:W-:Y:S02]  /*0180*/  SGXT.U32 R3, R3, 0x4 ;  /* 0x000000040303781a */ /* 0x000fe40000000000 */
[----:B------:R-:W-:Y:S01]  /*0190*/  CS2R R18, SRZ ;  /* 0x0000000000127805 */ /* 0x000fe2000001ff00 */
[----:B0-----:R-:W-:Y:S01]  /*01a0*/  IMAD.WIDE R26, R20, 0x4, R26 ;  /* 0x00000004141a7825 */ /* 0x001fe200078e021a */
[----:B------:R-:W-:Y:S02]  /*01b0*/  LOP3.LUT R10, R0, R3, RZ, 0xfc, !PT ;  /* 0x00000003000a7212 */ /* 0x000fe400078efcff */
[----:B-1----:R-:W-:-:S02]  /*01c0*/  CS2R R8, SRZ ;  /* 0x0000000000087805 */ /* 0x002fc4000001ff00 */
[----:B------:R-:W-:Y:S02]  /*01d0*/  LOP3.LUT R11, R0, 0x10, R3, 0xfe, !PT ;  /* 0x00000010000b7812 */ /* 0x000fe400078efe03 */
[C---:B------:R-:W-:Y:S01]  /*01e0*/  ISETP.LT.AND P1, PT, R10.reuse, 0x40, !P0 ;  /* 0x000000400a00780c */ /* 0x040fe20004721270 */
[--C-:B------:R-:W-:Y:S01]  /*01f0*/  IMAD R23, R10, 0x140, R13.reuse ;  /* 0x000001400a177824 */ /* 0x100fe200078e020d */
[C---:B------:R-:W-:Y:S01]  /*0200*/  ISETP.LT.AND P2, PT, R11.reuse, 0x40, !P0 ;  /* 0x000000400b00780c */ /* 0x040fe20004741270 */
[----:B------:R-:W-:Y:S01]  /*0210*/  IMAD R17, R11, 0x140, R13 ;  /* 0x000001400b117824 */ /* 0x000fe200078e020d */
[----:B------:R-:W-:Y:S01]  /*0220*/  CS2R R10, SRZ ;  /* 0x00000000000a7805 */ /* 0x000fe2000001ff00 */
[----:B-----5:R-:W-:Y:S01]  /*0230*/  IMAD.WIDE R22, R23, 0x4, R24 ;  /* 0x0000000417167825 */ /* 0x020fe200078e0218 */
[----:B------:R-:W-:-:S03]  /*0240*/  CS2R R12, SRZ ;  /* 0x00000000000c7805 */ /* 0x000fc6000001ff00 */
[----:B------:R-:W-:Y:S01]  /*0250*/  IMAD.WIDE R24, R17, 0x4, R24 ;  /* 0x0000000411187825 */ /* 0x000fe200078e0218 */
[----:B------:R-:W-:Y:S02]  /*0260*/  CS2R R16, SRZ ;  /* 0x0000000000107805 */ /* 0x000fe4000001ff00 */
[----:B------:R0:W3:Y:S04]  /*0270*/  @!P0 LDG.E.EL.128 R12, desc[UR6][R26.64] ;  /* 0x000000061a0c8981 */ /* 0x0000e8000c2e1d00 */
[----:B------:R1:W3:Y:S04]  /*0280*/  @P1 LDG.E.EL.128 R8, desc[UR6][R22.64] ;  /* 0x0000000616081981 */ /* 0x0002e8000c2e1d00 */
[----:B------:R4:W5:Y:S01]  /*0290*/  @P2 LDG.E.EL.128 R16, desc[UR6][R24.64] ;  /* 0x0000000618102981 */ /* 0x000962000c2e1d00 */
[----:B0-----:R-:W0:Y:S01]  /*02a0*/  LDC.64 R26, c[0x0][0x228] ;  /* 0x00008a00ff1a7b82 */ /* 0x001e220000000a00 */
[----:B--2---:R-:W-:-:S04]  /*02b0*/  FADD R4, R4, 0.0010000000474974513054 ;  /* 0x3a83126f04047421 */ /* 0x004fc80000000000 */
[----:B------:R-:W2:Y:S01]  /*02c0*/  MUFU.SQRT R28, R4 ;  /* 0x00000004001c7308 */ /* 0x000ea20000002000 */
[----:B-1----:R-:W-:Y:S01]  /*02d0*/  FADD R23, R7, 0.0010000000474974513054 ;  /* 0x3a83126f07177421 */ /* 0x002fe20000000000 */
[----:B------:R-:W-:Y:S01]  /*02e0*/  FADD R6, R6, 0.0010000000474974513054 ;  /* 0x3a83126f06067421 */ /* 0x000fe20000000000 */
[----:B------:R-:W-:-:S05]  /*02f0*/  FADD R5, R5, 0.0010000000474974513054 ;  /* 0x3a83126f05057421 */ /* 0x000fca0000000000 */
[----:B----4-:R-:W1:Y:S01]  /*0300*/  MUFU.SQRT R24, R6 ;  /* 0x0000000600187308 */ /* 0x010e620000002000 */
[----:B--2---:R-:W-:-:S07]  /*0310*/  FSETP.GT.AND P6, PT, R28, 8.50705917302346158658e+37, PT ;  /* 0x7e8000001c00780b */ /* 0x004fce0003fc4000 */
[----:B------:R-:W2:Y:S01]  /*0320*/  MUFU.SQRT R23, R23 ;  /* 0x0000001700177308 */ /* 0x000ea20000002000 */
[----:B------:R-:W-:Y:S01]  /*0330*/  FSETP.GEU.AND P1, PT, R28, 1.175494350822287508e-38, PT ;  /* 0x008000001c00780b */ /* 0x000fe20003f2e000 */
[----:B------:R-:W-:-:S06]  /*0340*/  IMAD.MOV.U32 R7, RZ, RZ, 0x3e800000 ;  /* 0x3e800000ff077424 */ /* 0x000fcc00078e00ff */
[----:B------:R4:W0:Y:S01]  /*0350*/  MUFU.SQRT R29, R5 ;  /* 0x00000005001d7308 */ /* 0x0008220000002000 */
[----:B-1----:R-:W-:Y:S01]  /*0360*/  FSETP.GT.AND P4, PT, R24, 8.50705917302346158658e+37, PT ;  /* 0x7e8000001800780b */ /* 0x002fe20003f84000 */
[----:B------:R-:W-:Y:S01]  /*0370*/  @P6 FMUL R28, R28, 0.25 ;  /* 0x3e8000001c1c6820 */ /* 0x000fe20000400000 */
[----:B----4-:R-:W-:Y:S02]  /*0380*/  FSEL R5, R7, 1, P6 ;  /* 0x3f80000007057808 */ /* 0x010fe40003000000 */
[----:B--2---:R-:W-:Y:S01]  /*0390*/  FSETP.GT.AND P6, PT, R23, 8.50705917302346158658e+37, PT ;  /* 0x7e8000001700780b */ /* 0x004fe20003fc4000 */
[----:B------:R-:W-:Y:S01]  /*03a0*/  @!P1 FMUL R28, R28, 16777216 ;  /* 0x4b8000001c1c9820 */ /* 0x000fe20000400000 */
[----:B------:R-:W-:Y:S01]  /*03b0*/  FSETP.GEU.AND P5, PT, R24, 1.175494350822287508e-38, PT ;  /* 0x008000001800780b */ /* 0x000fe20003fae000 */
[----:B------:R-:W-:Y:S01]  /*03c0*/  @!P1 FMUL R5, R5, 16777216 ;  /* 0x4b80000005059820 */ /* 0x000fe20000400000 */
[----:B0-----:R-:W-:Y:S02]  /*03d0*/  FSETP.GT.AND P2, PT, R29, 8.50705917302346158658e+37, PT ;  /* 0x7e8000001d00780b */ /* 0x001fe40003f44000 */
[----:B------:R-:W-:-:S02]  /*03e0*/  FSETP.GEU.AND P1, PT, R23, 1.175494350822287508e-38, PT ;  /* 0x008000001700780b */ /* 0x000fc40003f2e000 */
[----:B------:R-:W-:Y:S01]  /*03f0*/  FSETP.GEU.AND P3, PT, R29, 1.175494350822287508e-38, PT ;  /* 0x008000001d00780b */ /* 0x000fe20003f6e000 */
[C---:B---3--:R-:W-:Y:S01]  /*0400*/  FADD R22, -R12.reuse, R8 ;  /* 0x000000080c167221 */ /* 0x048fe20000000100 */
[----:B-----5:R-:W-:Y:S01]  /*0410*/  FADD R16, -R12, R16 ;  /* 0x000000100c107221 */ /* 0x020fe20000000100 */
[----:B------:R-:W-:Y:S01]  /*0420*/  @P4 FMUL R24, R24, 0.25 ;  /* 0x3e80000018184820 */ /* 0x000fe20000400000 */
[----:B------:R-:W-:Y:S01]  /*0430*/  FADD R12, -R13, R9 ;  /* 0x000000090d0c7221 */ /* 0x000fe20000000100 */
[----:B------:R-:W-:Y:S01]  /*0440*/  @P6 FMUL R23, R23, 0.25 ;  /* 0x3e80000017176820 */ /* 0x000fe20000400000 */
[----:B------:R-:W0:Y:S01]  /*0450*/  LDC.64 R8, c[0x0][0x230] ;  /* 0x00008c00ff087b82 */ /* 0x000e220000000a00 */
[----:B------:R-:W-:Y:S02]  /*0460*/  @!P5 FMUL R24, R24, 16777216 ;  /* 0x4b8000001818d820 */ /* 0x000fe40000400000 */
[----:B------:R-:W-:Y:S02]  /*0470*/  @P2 FMUL R29, R29, 0.25 ;  /* 0x3e8000001d1d2820 */ /* 0x000fe40000400000 */
[----:B------:R-:W-:-:S02]  /*0480*/  @!P1 FMUL R23, R23, 16777216 ;  /* 0x4b80000017179820 */ /* 0x000fc40000400000 */
[----:B------:R-:W-:Y:S01]  /*0490*/  @!P3 FMUL R29, R29, 16777216 ;  /* 0x4b8000001d1db820 */ /* 0x000fe20000400000 */
[----:B------:R-:W1:Y:S01]  /*04a0*/  MUFU.RCP R6, R28 ;  /* 0x0000001c00067308 */ /* 0x000e620000001000 */
[----:B------:R-:W-:Y:S01]  /*04b0*/  FADD R17, -R13, R17 ;  /* 0x000000110d117221 */ /* 0x000fe20000000100 */
[C---:B------:R-:W-:Y:S01]  /*04c0*/  FADD R13, -R14.reuse, R10 ;  /* 0x0000000a0e0d7221 */ /* 0x040fe20000000100 */
[----:B------:R-:W-:-:S05]  /*04d0*/  FADD R18, -R14, R18 ;  /* 0x000000120e127221 */ /* 0x000fca0000000100 */
[----:B------:R2:W3:Y:S01]  /*04e0*/  MUFU.RCP R4, R29 ;  /* 0x0000001d00047308 */ /* 0x0004e20000001000 */
[----:B------:R-:W-:Y:S01]  /*04f0*/  FADD R14, -R15, R11 ;  /* 0x0000000b0f0e7221 */ /* 0x000fe20000000100 */
[----:B------:R-:W-:-:S06]  /*0500*/  FSEL R25, R7, 1, P2 ;  /* 0x3f80000007197808 */ /* 0x000fcc0001000000 */
[----:B------:R-:W4:Y:S01]  /*0510*/  MUFU.RCP R24, R24 ;  /* 0x0000001800187308 */ /* 0x000f220000001000 */
[----:B------:R-:W-:-:S07]  /*0520*/  FSEL R11, R7, 1, P4 ;  /* 0x3f800000070b7808 */ /* 0x000fce0002000000 */
[----:B------:R-:W5:Y:S01]  /*0530*/  MUFU.RCP R23, R23 ;  /* 0x0000001700177308 */ /* 0x000f620000001000 */
[----:B------:R-:W-:Y:S01]  /*0540*/  FSEL R10, R7, 1, P6 ;  /* 0x3f800000070a7808 */ /* 0x000fe20003000000 */
[----:B------:R-:W-:Y:S01]  /*0550*/  @!P3 FMUL R25, R25, 16777216 ;  /* 0x4b8000001919b820 */ /* 0x000fe20000400000 */
[----:B------:R-:W-:-:S03]  /*0560*/  @!P5 FMUL R11, R11, 16777216 ;  /* 0x4b8000000b0bd820 */ /* 0x000fc60000400000 */
[----:B------:R-:W-:Y:S01]  /*0570*/  @!P1 FMUL R10, R10, 16777216 ;  /* 0x4b8000000a0a9820 */ /* 0x000fe20000400000 */
[----:B------:R-:W-:Y:S01]  /*0580*/  FADD R19, -R15, R19 ;  /* 0x000000130f137221 */ /* 0x000fe20000000100 */
[----:B--2---:R-:W-:-:S04]  /*0590*/  IMAD.WIDE R28, R20, 0x4, R26 ;  /* 0x00000004141c7825 */ /* 0x004fc800078e021a */
[----:B-1----:R-:W-:Y:S01]  /*05a0*/  FMUL R15, R6, R5 ;  /* 0x00000005060f7220 */ /* 0x002fe20000400000 */
[----:B---3--:R-:W-:Y:S01]  /*05b0*/  FMUL R25, R4, R25 ;  /* 0x0000001904197220 */ /* 0x008fe20000400000 */
[----:B----4-:R-:W-:Y:S01]  /*05c0*/  FMUL R24, R24, R11 ;  /* 0x0000000b18187220 */ /* 0x010fe20000400000 */
[----:B0-----:R-:W-:Y:S01]  /*05d0*/  IMAD.WIDE R26, R20, 0x4, R8 ;  /* 0x00000004141a7825 */ /* 0x001fe200078e0208 */
[----:B------:R-:W-:Y:S02]  /*05e0*/  CS2R R4, SRZ ;  /* 0x0000000000047805 */ /* 0x000fe4000001ff00 */
[----:B------:R-:W-:Y:S01]  /*05f0*/  CS2R R6, SRZ ;  /* 0x0000000000067805 */ /* 0x000fe2000001ff00 */
[----:B-----5:R-:W-:Y:S01]  /*0600*/  FMUL R23, R23, R10 ;  /* 0x0000000a17177220 */ /* 0x020fe20000400000 */
[----:B------:R-:W-:Y:S02]  /*0610*/  CS2R R8, SRZ ;  /* 0x0000000000087805 */ /* 0x000fe4000001ff00 */
[----:B------:R-:W-:-:S02]  /*0620*/  CS2R R10, SRZ ;  /* 0x00000000000a7805 */ /* 0x000fc4000001ff00 */
[----:B------:R-:W2:Y:S04]  /*0630*/  @!P0 LDG.E.EL.128 R4, desc[UR6][R28.64] ;  /* 0x000000061c048981 */ /* 0x000ea8000c2e1d00 */
[----:B------:R0:W2:Y:S01]  /*0640*/  @!P0 LDG.E.EL.128 R8, desc[UR6][R26.64] ;  /* 0x000000061a088981 */ /* 0x0000a2000c2e1d00 */
[----:B------:R-:W0:Y:S01]  /*0650*/  S2R R20, SR_TID.X ;  /* 0x0000000000147919 */ /* 0x000e220000002100 */
[----:B------:R-:W1:Y:S01]  /*0660*/  S2UR UR5, SR_CgaCtaId ;  /* 0x00000000000579c3 */ /* 0x000e620000008800 */
[C---:B------:R-:W-:Y:S01]  /*0670*/  FMUL R17, R25.reuse, R17 ;  /* 0x0000001119117220 */ /* 0x040fe20000400000 */
[----:B------:R-:W-:Y:S01]  /*0680*/  FMUL R12, R25, R12 ;  /* 0x0000000c190c7220 */ /* 0x000fe20000400000 */
[C---:B------:R-:W-:Y:S01]  /*0690*/  FMUL R25, R15.reuse, R16 ;  /* 0x000000100f197220 */ /* 0x040fe20000400000 */
[----:B------:R-:W-:Y:S01]  /*06a0*/  UMOV UR4, 0x400 ;  /* 0x0000040000047882 */ /* 0x000fe20000000000 */
[----:B------:R-:W-:Y:S01]  /*06b0*/  FMUL R15, R15, R22 ;  /* 0x000000160f0f7220 */ /* 0x000fe20000400000 */
[----:B------:R-:W-:Y:S01]  /*06c0*/  FMUL R13, R24, R13 ;  /* 0x0000000d180d7220 */ /* 0x000fe20000400000 */
[----:B------:R-:W-:Y:S01]  /*06d0*/  FMUL R14, R23, R14 ;  /* 0x0000000e170e7220 */ /* 0x000fe20000400000 */
[----:B-1----:R-:W-:Y:S01]  /*06e0*/  UPRMT UR4, UR5, 0x654, UR4 ;  /* 0x0000065405047896 */ /* 0x002fe20008000004 */
[----:B0-----:R-:W-:-:S05]  /*06f0*/  IMAD.SHL.U32 R26, R20, 0x80, RZ ;  /* 0x00000080141a7824 */ /* 0x001fca00078e00ff */
[----:B------:R-:W-:-:S04]  /*0700*/  LOP3.LUT R16, R26, 0x380, RZ, 0xc0, !PT ;  /* 0x000003801a107812 */ /* 0x000fc800078ec0ff */
[C---:B------:R-:W-:Y:S02]  /*0710*/  LOP3.LUT R22, R16.reuse, 0x20, RZ, 0xfc, !PT ;  /* 0x0000002010167812 */ /* 0x040fe400078efcff */
[C---:B------:R-:W-:Y:S02]  /*0720*/  LOP3.LUT R26, R16.reuse, 0x40, RZ, 0xfc, !PT ;  /* 0x00000040101a7812 */ /* 0x040fe400078efcff */
[----:B------:R-:W-:Y:S02]  /*0730*/  LOP3.LUT R27, R16, 0x60, RZ, 0xfc, !PT ;  /* 0x00000060101b7812 */ /* 0x000fe400078efcff */
[----:B------:R-:W-:-:S04]  /*0740*/  SHF.R.U32.HI R20, RZ, 0x1, R20 ;  /* 0x00000001ff147819 */ /* 0x000fc80000011614 */
[----:B------:R-:W-:Y:S02]  /*0750*/  LOP3.LUT R20, R20, 0x3c, RZ, 0xc0, !PT ;  /* 0x0000003c14147812 */ /* 0x000fe400078ec0ff */
[----:B------:R-:W-:Y:S01]  /*0760*/  LOP3.LUT R0, R0, 0x1c, R21, 0xf8, !PT ;  /* 0x0000001c00007812 */ /* 0x000fe200078ef815 */
[-CC-:B--2---:R-:W-:Y:S01]  /*0770*/  FFMA R15, R15, R4.reuse, R8.reuse ;  /* 0x000000040f0f7223 */ /* 0x184fe20000000008 */
[----:B------:R-:W-:Y:S01]  /*0780*/  FFMA R4, R25, R4, R8 ;  /* 0x0000000419047223 */ /* 0x000fe20000000008 */
[C---:B------:R-:W-:Y:S02]  /*0790*/  LOP3.LUT R25, R16.reuse, R3, RZ, 0xfc, !PT ;  /* 0x0000000310197212 */ /* 0x040fe400078efcff */
[----:B------:R-:W-:Y:S01]  /*07a0*/  LEA.HI R8, R16, UR4, RZ, 0x1d ;  /* 0x0000000410087c11 */ /* 0x000fe2000f8fe8ff */
[----:B------:R-:W-:Y:S01]  /*07b0*/  FFMA R12, R12, R5, R9 ;  /* 0x000000050c0c7223 */ /* 0x000fe20000000009 */
[----:B------:R-:W-:Y:S01]  /*07c0*/  LEA.HI R16, R22, UR4, RZ, 0x1d ;  /* 0x0000000416107c11 */ /* 0x000fe2000f8fe8ff */
[--C-:B------:R-:W-:Y:S01]  /*07d0*/  FFMA R13, R13, R6, R10.reuse ;  /* 0x000000060d0d7223 */ /* 0x100fe2000000000a */
[----:B------:R-:W-:Y:S01]  /*07e0*/  LEA.HI R22, R26, UR4, RZ, 0x1d ;  /* 0x000000041a167c11 */ /* 0x000fe2000f8fe8ff */
[----:B------:R-:W-:Y:S01]  /*07f0*/  FFMA R14, R14, R7, R11 ;  /* 0x000000070e0e7223 */ /* 0x000fe2000000000b */
[----:B------:R-:W-:Y:S01]  /*0800*/  LEA.HI R26, R27, UR4, RZ, 0x1d ;  /* 0x000000041b1a7c11 */ /* 0x000fe2000f8fe8ff */
[----:B------:R-:W-:Y:S01]  /*0810*/  FMUL R27, R24, R18 ;  /* 0x00000012181b7220 */ /* 0x000fe20000400000 */
[----:B------:R-:W-:Y:S01]  /*0820*/  FMUL R18, R23, R19 ;  /* 0x0000001317127220 */ /* 0x000fe20000400000 */
[----:B------:R-:W-:Y:S01]  /*0830*/  FSETP.GEU.AND P3, PT, R15, RZ, PT ;  /* 0x000000ff0f00720b */ /* 0x000fe20003f6e000 */
[----:B------:R-:W-:Y:S01]  /*0840*/  FFMA R17, R17, R5, R9 ;  /* 0x0000000511117223 */ /* 0x000fe20000000009 */
[----:B------:R-:W-:Y:S01]  /*0850*/  FSETP.GEU.AND P2, PT, R12, RZ, PT ;  /* 0x000000ff0c00720b */ /* 0x000fe20003f4e000 */
[----:B------:R-:W-:Y:S01]  /*0860*/  FFMA R27, R27, R6, R10 ;  /* 0x000000061b1b7223 */ /* 0x000fe2000000000a */
[----:B------:R-:W-:Y:S01]  /*0870*/  FSETP.GEU.AND P1, PT, R13, RZ, PT ;  /* 0x000000ff0d00720b */ /* 0x000fe20003f2e000 */
[----:B------:R-:W-:Y:S01]  /*0880*/  FFMA R18, R18, R7, R11 ;  /* 0x0000000712127223 */ /* 0x000fe2000000000b */
[----:B------:R-:W-:-:S02]  /*0890*/  FSETP.GEU.AND P0, PT, R14, RZ, PT ;  /* 0x000000ff0e00720b */ /* 0x000fc40003f0e000 */
[----:B------:R-:W-:Y:S01]  /*08a0*/  FSEL R15, R15, RZ, P3 ;  /* 0x000000ff0f0f7208 */ /* 0x000fe20001800000 */
[C---:B------:R-:W-:Y:S01]  /*08b0*/  IMAD R16, R25.reuse, 0x4, R16 ;  /* 0x0000000419107824 */ /* 0x040fe200078e0210 */
[C---:B------:R-:W-:Y:S02]  /*08c0*/  LEA R8, R25.reuse, R8, 0x2 ;  /* 0x0000000819087211 */ /* 0x040fe400078e10ff */
[----:B------:R-:W-:Y:S02]  /*08d0*/  FSEL R5, R12, RZ, P2 ;  /* 0x000000ff0c057208 */ /* 0x000fe40001000000 */
[----:B------:R-:W-:Y:S01]  /*08e0*/  FSETP.GEU.AND P3, PT, R4, RZ, PT ;  /* 0x000000ff0400720b */ /* 0x000fe20003f6e000 */
[----:B------:R-:W-:Y:S01]  /*08f0*/  IMAD R22, R25, 0x4, R22 ;  /* 0x0000000419167824 */ /* 0x000fe200078e0216 */
[----:B------:R-:W-:Y:S02]  /*0900*/  FSEL R13, R13, RZ, P1 ;  /* 0x000000ff0d0d7208 */ /* 0x000fe40000800000 */
[----:B------:R-:W-:Y:S01]  /*0910*/  FSETP.GEU.AND P2, PT, R17, RZ, PT ;  /* 0x000000ff1100720b */ /* 0x000fe20003f4e000 */
[----:B------:R-:W-:Y:S01]  /*0920*/  IMAD R25, R25, 0x4, R26 ;  /* 0x0000000419197824 */ /* 0x000fe200078e021a */
[----:B------:R-:W-:-:S02]  /*0930*/  FSEL R14, R14, RZ, P0 ;  /* 0x000000ff0e0e7208 */ /* 0x000fc40000000000 */
[----:B------:R-:W-:Y:S02]  /*0940*/  FSETP.GEU.AND P1, PT, R27, RZ, PT ;  /* 0x000000ff1b00720b */ /* 0x000fe40003f2e000 */
[----:B------:R-:W-:Y:S01]  /*0950*/  FSETP.GEU.AND P0, PT, R18, RZ, PT ;  /* 0x000000ff1200720b */ /* 0x000fe20003f0e000 */
[----:B------:R-:W-:Y:S01]  /*0960*/  STS [R8], R15 ;  /* 0x0000000f08007388 */ /* 0x000fe20000000800 */
[----:B------:R-:W-:Y:S02]  /*0970*/  FSEL R9, R4, RZ, P3 ;  /* 0x000000ff04097208 */ /* 0x000fe40001800000 */
[----:B------:R-:W-:Y:S01]  /*0980*/  FSEL R17, R17, RZ, P2 ;  /* 0x000000ff11117208 */ /* 0x000fe20001000000 */
[----:B------:R-:W-:Y:S01]  /*0990*/  STS [R16+0x80], R5 ;  /* 0x0000800510007388 */ /* 0x000fe20000000800 */
[----:B------:R-:W-:Y:S02]  /*09a0*/  FSEL R27, R27, RZ, P1 ;  /* 0x000000ff1b1b7208 */ /* 0x000fe40000800000 */
[----:B------:R-:W-:Y:S01]  /*09b0*/  FSEL R18, R18, RZ, P0 ;  /* 0x000000ff12127208 */ /* 0x000fe20000000000 */
[----:B------:R-:W-:Y:S04]  /*09c0*/  STS [R22+0x100], R13 ;  /* 0x0001000d16007388 */ /* 0x000fe80000000800 */
[----:B------:R-:W-:Y:S04]  /*09d0*/  STS [R25+0x180], R14 ;  /* 0x0001800e19007388 */ /* 0x000fe80000000800 */
[----:B------:R0:W-:Y:S04]  /*09e0*/  STS [R8+0x40], R9 ;  /* 0x0000400908007388 */ /* 0x0001e80000000800 */
[----:B------:R-:W-:Y:S04]  /*09f0*/  STS [R16+0xc0], R17 ;  /* 0x0000c01110007388 */ /* 0x000fe80000000800 */
[----:B------:R-:W-:Y:S01]  /*0a00*/  STS [R22+0x140], R27 ;  /* 0x0001401b16007388 */ /* 0x000fe20000000800 */
[----:B------:R-:W-:Y:S01]  /*0a10*/  VIADD R7, R20, UR4 ;  /* 0x0000000414077c36 */ /* 0x000fe20008000000 */
[----:B------:R-:W-:Y:S01]  /*0a20*/  LOP3.LUT R10, R21, 0x1fc, RZ, 0xc0, !PT ;  /* 0x000001fc150a7812 */ /* 0x000fe200078ec0ff */
[----:B0-----:R-:W0:Y:S01]  /*0a30*/  LDC.64 R8, c[0x0][0x238] ;  /* 0x00008e00ff087b82 */ /* 0x001e220000000a00 */
[----:B------:R-:W-:Y:S02]  /*0a40*/  STS [R25+0x1c0], R18 ;  /* 0x0001c01219007388 */ /* 0x000fe40000000800 */
[----:B------:R-:W-:-:S05]  /*0a50*/  LEA R14, R10, R7, 0x2 ;  /* 0x000000070a0e7211 */ /* 0x000fca00078e10ff */
[----:B------:R-:W-:Y:S01]  /*0a60*/  BAR.SYNC.DEFER_BLOCKING 0x0 ;  /* 0x0000000000007b1d */ /* 0x000fe20000010000 */
[----:B------:R-:W-:-:S05]  /*0a70*/  LOP3.LUT R11, R2, R3, RZ, 0xfc, !PT ;  /* 0x00000003020b7212 */ /* 0x000fca00078efcff */
[----:B------:R-:W-:Y:S01]  /*0a80*/  IMAD.HI R12, R11, 0x66666667, RZ ;  /* 0x666666670b0c7827 */ /* 0x000fe200078e02ff */
[----:B------:R-:W-:Y:S04]  /*0a90*/  LDS R4, [R14] ;  /* 0x000000000e047984 */ /* 0x000fe80000000800 */
[----:B------:R-:W-:Y:S04]  /*0aa0*/  LDS R5, [R14+0x4] ;  /* 0x000004000e057984 */ /* 0x000fe80000000800 */
[----:B------:R-:W-:Y:S04]  /*0ab0*/  LDS R6, [R14+0x8] ;  /* 0x000008000e067984 */ /* 0x000fe80000000800 */
[----:B------:R-:W1:Y:S01]  /*0ac0*/  LDS R7, [R14+0xc] ;  /* 0x00000c000e077984 */ /* 0x000e620000000800 */
[----:B------:R-:W-:-:S02]  /*0ad0*/  SHF.R.U32.HI R13, RZ, 0x1f, R12 ;  /* 0x0000001fff0d7819 */ /* 0x000fc4000001160c */
[----:B------:R-:W-:Y:S02]  /*0ae0*/  ISETP.GE.AND P0, PT, R0, 0x40, PT ;  /* 0x000000400000780c */ /* 0x000fe40003f06270 */
[----:B------:R-:W-:Y:S02]  /*0af0*/  LEA.HI.SX32 R12, R12, R13, 0x19 ;  /* 0x0000000d0c0c7211 */ /* 0x000fe400078fcaff */
[----:B------:R-:W-:-:S03]  /*0b00*/  ISETP.LT.AND P1, PT, R11, 0x500, !P0 ;  /* 0x000005000b00780c */ /* 0x000fc60004721270 */
[----:B------:R-:W-:Y:S01]  /*0b10*/  IMAD R13, R12, -0x140, R11 ;  /* 0xfffffec00c0d7824 */ /* 0x000fe200078e020b */
[----:B------:R-:W-:Y:S02]  /*0b20*/  LOP3.LUT R11, R2, 0x10, R3, 0xfe, !PT ;  /* 0x00000010020b7812 */ /* 0x000fe400078efe03 */
[----:B------:R-:W-:Y:S01]  /*0b30*/  LOP3.LUT R15, R10, 0x200, RZ, 0xfc, !PT ;  /* 0x000002000a0f7812 */ /* 0x000fe200078efcff */
[----:B------:R-:W-:Y:S01]  /*0b40*/  IMAD R13, R13, 0x40, R0 ;  /* 0x000000400d0d7824 */ /* 0x000fe200078e0200 */
[----:B------:R-:W-:Y:S02]  /*0b50*/  ISETP.LT.AND P0, PT, R11, 0x500, !P0 ;  /* 0x000005000b00780c */ /* 0x000fe40004701270 */
[----:B------:R-:W-:Y:S01]  /*0b60*/  SHF.R.U32.HI R15, RZ, 0x3, R15 ;  /* 0x00000003ff0f7819 */ /* 0x000fe2000001160f */
[----:B------:R-:W-:-:S03]  /*0b70*/  IMAD R3, R12, 0x20000, R13 ;  /* 0x000200000c037824 */ /* 0x000fc600078e020d */
[----:B------:R-:W-:Y:S01]  /*0b80*/  LOP3.LUT R15, R15, 0x7c, RZ, 0xc0, !PT ;  /* 0x0000007c0f0f7812 */ /* 0x000fe200078ec0ff */
[----:B0-----:R-:W-:-:S04]  /*0b90*/  IMAD.WIDE R2, R3, 0x4, R8 ;  /* 0x0000000403027825 */ /* 0x001fc800078e0208 */
[----:B------:R-:W-:-:S05]  /*0ba0*/  VIADD R15, R15, UR4 ;  /* 0x000000040f0f7c36 */ /* 0x000fca0008000000 */
[----:B------:R-:W-:Y:S01]  /*0bb0*/  LEA R15, R10, R15, 0x2 ;  /* 0x0000000f0a0f7211 */ /* 0x000fe200078e10ff */
[----:B-1----:R0:W-:Y:S02]  /*0bc0*/  @P1 STG.E.128 desc[UR6][R2.64], R4 ;  /* 0x0000000402001986 */ /* 0x0021e4000c101d06 */
[----:B0-----:R-:W-:Y:S05]  /*0bd0*/  @!P0 EXIT ;  /* 0x000000000000894d */ /* 0x001fea0003800000 */
[----:B0-----:R-:W-:Y:S01]  /*0be0*/  LDS R4, [R15+0x800] ;  /* 0x000800000f047984 */ /* 0x001fe20000000800 */
[----:B------:R-:W-:-:S03]  /*0bf0*/  IMAD.HI R2, R11, 0x66666667, RZ ;  /* 0x666666670b027827 */ /* 0x000fc600078e02ff */
[----:B------:R-:W-:Y:S02]  /*0c00*/  LDS R5, [R15+0x804] ;  /* 0x000804000f057984 */ /* 0x000fe40000000800 */
[----:B------:R-:W-:Y:S02]  /*0c10*/  SHF.R.U32.HI R3, RZ, 0x1f, R2 ;  /* 0x0000001fff037819 */ /* 0x000fe40000011602 */
[----:B------:R-:W-:Y:S02]  /*0c20*/  LDS R6, [R15+0x808] ;  /* 0x000808000f067984 */ /* 0x000fe40000000800 */
[----:B------:R-:W-:Y:S02]  /*0c30*/  LEA.HI.SX32 R2, R2, R3, 0x19 ;  /* 0x0000000302027211 */ /* 0x000fe400078fcaff */
[----:B------:R-:W0:Y:S03]  /*0c40*/  LDS R7, [R15+0x80c] ;  /* 0x00080c000f077984 */ /* 0x000e260000000800 */
[----:B------:R-:W-:-:S04]  /*0c50*/  IMAD R11, R2, -0x140, R11 ;  /* 0xfffffec0020b7824 */ /* 0x000fc800078e020b */
[----:B------:R-:W-:-:S04]  /*0c60*/  IMAD R11, R11, 0x40, R0 ;  /* 0x000000400b0b7824 */ /* 0x000fc800078e0200 */
[----:B------:R-:W-:-:S04]  /*0c70*/  IMAD R11, R2, 0x20000, R11 ;  /* 0x00020000020b7824 */ /* 0x000fc800078e020b */
[----:B------:R-:W-:-:S05]  /*0c80*/  IMAD.WIDE R8, R11, 0x4, R8 ;  /* 0x000000040b087825 */ /* 0x000fca00078e0208 */
[----:B0-----:R-:W-:Y:S01]  /*0c90*/  STG.E.128 desc[UR6][R8.64], R4 ;  /* 0x0000000408007986 */ /* 0x001fe2000c101d06 */
[----:B------:R-:W-:Y:S05]  /*0ca0*/  EXIT ;  /* 0x000000000000794d */ /* 0x000fea0003800000 */
.L_x_0:
[----:B------:R-:W-:-:S00]  /*0cb0*/  BRA `(.L_x_0) ;  /* 0xfffffffc00fc7947 */ /* 0x000fc0000383ffff */
[----:B------:R-:W-:-:S00]  /*0cc0*/  NOP ;  /* 0x0000000000007918 */ /* 0x000fc00000000000 */
        /* <DEDUP_REMOVED lines=11> */
.L_x_1:


//--------------------- .nv.global.init           --------------------------
	.section	.nv.global.init,"aw",@progbits
.nv.global.init:
	.type		_$_str,@object
	.size		_$_str,(_$_str_$_2 - _$_str)
_$_str:
        /*0000*/ 	.byte	0x5f, 0x5f, 0x43, 0x55, 0x44, 0x41, 0x5f, 0x46, 0x54, 0x5a, 0x00
	.type		_$_str_$_2,@object
	.size		_$_str_$_2,(.L_1 - _$_str_$_2)
_$_str_$_2:
        /*000b*/ 	.byte	0x5f, 0x5f, 0x43, 0x55, 0x44, 0x41, 0x5f, 0x50, 0x52, 0x45, 0x43, 0x5f, 0x53, 0x51, 0x52, 0x54
        /*001b*/ 	.byte	0x00
.L_1:


//--------------------- .nv.shared.triton_poi_fused__native_batch_norm_legit_no_training_relu_51 --------------------------
	.section	.nv.shared.triton_poi_fused__native_batch_norm_legit_no_training_relu_51,"aw",@nobits
	.sectionflags	@""
	.align	16
	.zero		1024


//--------------------- .nv.constant0.triton_poi_fused__native_batch_norm_legit_no_training_relu_51 --------------------------
	.section	.nv.constant0.triton_poi_fused__native_batch_norm_legit_no_training_relu_51,"a",@progbits
	.sectionflags	@""
	.align	4
.nv.constant0.triton_poi_fused__native_batch_norm_legit_no_training_relu_51:
	.zero		584
